//
// Generated by NVIDIA NVVM Compiler
//
// Compiler Build ID: CL-36424714
// Cuda compilation tools, release 13.0, V13.0.88
// Based on NVVM 20.0.0
//

.version 9.0
.target sm_100
.address_size 64

	// .globl	_Z11simple_joinP5tableiS0_i
.extern .func  (.param .b32 func_retval0) vprintf
(
	.param .b64 vprintf_param_0,
	.param .b64 vprintf_param_1
)
;
.global .align 1 .b8 $str[41] = {82, 32, 97, 110, 100, 32, 83, 32, 106, 111, 105, 110, 32, 111, 110, 32, 97, 61, 37, 100, 32, 97, 110, 100, 32, 82, 73, 68, 61, 37, 100, 44, 32, 83, 73, 68, 61, 37, 100, 10};

.visible .entry _Z11simple_joinP5tableiS0_i(
	.param .u64 .ptr .align 1 _Z11simple_joinP5tableiS0_i_param_0,
	.param .u32 _Z11simple_joinP5tableiS0_i_param_1,
	.param .u64 .ptr .align 1 _Z11simple_joinP5tableiS0_i_param_2,
	.param .u32 _Z11simple_joinP5tableiS0_i_param_3
)
{
	.local .align 8 .b8 	__local_depot0[16];
	.reg .b64 	%SP;
	.reg .b64 	%SPL;
	.reg .pred 	%p<25>;
	.reg .b32 	%r<82>;
	.reg .b64 	%rd<67>;

	mov.u64 	%SPL, __local_depot0;
	cvta.local.u64 	%SP, %SPL;
	ld.param.u64 	%rd9, [_Z11simple_joinP5tableiS0_i_param_0];
	ld.param.u64 	%rd10, [_Z11simple_joinP5tableiS0_i_param_2];
	ld.param.u32 	%r14, [_Z11simple_joinP5tableiS0_i_param_3];
	cvta.to.global.u64 	%rd1, %rd10;
	cvta.to.global.u64 	%rd11, %rd9;
	add.u64 	%rd12, %SP, 0;
	add.u64 	%rd2, %SPL, 0;
	mov.u32 	%r15, %tid.x;
	mul.wide.u32 	%rd13, %r15, 8;
	add.s64 	%rd14, %rd11, %rd13;
	ld.global.u32 	%r1, [%rd14];
	ld.global.u32 	%r2, [%rd14+4];
	setp.lt.s32 	%p1, %r14, 1;
	@%p1 bra 	$L__BB0_41;
	and.b32  	%r3, %r14, 7;
	setp.lt.u32 	%p2, %r14, 8;
	mov.b32 	%r80, 0;
	@%p2 bra 	$L__BB0_20;
	and.b32  	%r80, %r14, 2147483640;
	neg.s32 	%r78, %r80;
	add.s64 	%rd66, %rd1, 32;
	mov.u64 	%rd15, $str;
$L__BB0_3:
	.pragma "nounroll";
	ld.global.u32 	%r17, [%rd66+-28];
	setp.ne.s32 	%p3, %r2, %r17;
	@%p3 bra 	$L__BB0_5;
	ld.global.u32 	%r18, [%rd66+-32];
	st.local.v2.u32 	[%rd2], {%r2, %r1};
	st.local.u32 	[%rd2+8], %r18;
	cvta.global.u64 	%rd16, %rd15;
	{ // callseq 0, 0
	.param .b64 param0;
	st.param.b64 	[param0], %rd16;
	.param .b64 param1;
	st.param.b64 	[param1], %rd12;
	.param .b32 retval0;
	call.uni (retval0), 
	vprintf, 
	(
	param0, 
	param1
	);
	ld.param.b32 	%r19, [retval0];
	} // callseq 0
$L__BB0_5:
	ld.global.u32 	%r21, [%rd66+-20];
	setp.ne.s32 	%p4, %r2, %r21;
	@%p4 bra 	$L__BB0_7;
	ld.global.u32 	%r22, [%rd66+-24];
	st.local.v2.u32 	[%rd2], {%r2, %r1};
	st.local.u32 	[%rd2+8], %r22;
	cvta.global.u64 	%rd19, %rd15;
	{ // callseq 1, 0
	.param .b64 param0;
	st.param.b64 	[param0], %rd19;
	.param .b64 param1;
	st.param.b64 	[param1], %rd12;
	.param .b32 retval0;
	call.uni (retval0), 
	vprintf, 
	(
	param0, 
	param1
	);
	ld.param.b32 	%r23, [retval0];
	} // callseq 1
$L__BB0_7:
	ld.global.u32 	%r25, [%rd66+-12];
	setp.ne.s32 	%p5, %r2, %r25;
	@%p5 bra 	$L__BB0_9;
	ld.global.u32 	%r26, [%rd66+-16];
	st.local.v2.u32 	[%rd2], {%r2, %r1};
	st.local.u32 	[%rd2+8], %r26;
	cvta.global.u64 	%rd22, %rd15;
	{ // callseq 2, 0
	.param .b64 param0;
	st.param.b64 	[param0], %rd22;
	.param .b64 param1;
	st.param.b64 	[param1], %rd12;
	.param .b32 retval0;
	call.uni (retval0), 
	vprintf, 
	(
	param0, 
	param1
	);
	ld.param.b32 	%r27, [retval0];
	} // callseq 2
$L__BB0_9:
	ld.global.u32 	%r29, [%rd66+-4];
	setp.ne.s32 	%p6, %r2, %r29;
	@%p6 bra 	$L__BB0_11;
	ld.global.u32 	%r30, [%rd66+-8];
	st.local.v2.u32 	[%rd2], {%r2, %r1};
	st.local.u32 	[%rd2+8], %r30;
	cvta.global.u64 	%rd25, %rd15;
	{ // callseq 3, 0
	.param .b64 param0;
	st.param.b64 	[param0], %rd25;
	.param .b64 param1;
	st.param.b64 	[param1], %rd12;
	.param .b32 retval0;
	call.uni (retval0), 
	vprintf, 
	(
	param0, 
	param1
	);
	ld.param.b32 	%r31, [retval0];
	} // callseq 3
$L__BB0_11:
	ld.global.u32 	%r33, [%rd66+4];
	setp.ne.s32 	%p7, %r2, %r33;
	@%p7 bra 	$L__BB0_13;
	ld.global.u32 	%r34, [%rd66];
	st.local.v2.u32 	[%rd2], {%r2, %r1};
	st.local.u32 	[%rd2+8], %r34;
	cvta.global.u64 	%rd28, %rd15;
	{ // callseq 4, 0
	.param .b64 param0;
	st.param.b64 	[param0], %rd28;
	.param .b64 param1;
	st.param.b64 	[param1], %rd12;
	.param .b32 retval0;
	call.uni (retval0), 
	vprintf, 
	(
	param0, 
	param1
	);
	ld.param.b32 	%r35, [retval0];
	} // callseq 4
$L__BB0_13:
	ld.global.u32 	%r37, [%rd66+12];
	setp.ne.s32 	%p8, %r2, %r37;
	@%p8 bra 	$L__BB0_15;
	ld.global.u32 	%r38, [%rd66+8];
	st.local.v2.u32 	[%rd2], {%r2, %r1};
	st.local.u32 	[%rd2+8], %r38;
	cvta.global.u64 	%rd31, %rd15;
	{ // callseq 5, 0
	.param .b64 param0;
	st.param.b64 	[param0], %rd31;
	.param .b64 param1;
	st.param.b64 	[param1], %rd12;
	.param .b32 retval0;
	call.uni (retval0), 
	vprintf, 
	(
	param0, 
	param1
	);
	ld.param.b32 	%r39, [retval0];
	} // callseq 5
$L__BB0_15:
	ld.global.u32 	%r41, [%rd66+20];
	setp.ne.s32 	%p9, %r2, %r41;
	@%p9 bra 	$L__BB0_17;
	ld.global.u32 	%r42, [%rd66+16];
	st.local.v2.u32 	[%rd2], {%r2, %r1};
	st.local.u32 	[%rd2+8], %r42;
	cvta.global.u64 	%rd34, %rd15;
	{ // callseq 6, 0
	.param .b64 param0;
	st.param.b64 	[param0], %rd34;
	.param .b64 param1;
	st.param.b64 	[param1], %rd12;
	.param .b32 retval0;
	call.uni (retval0), 
	vprintf, 
	(
	param0, 
	param1
	);
	ld.param.b32 	%r43, [retval0];
	} // callseq 6
$L__BB0_17:
	ld.global.u32 	%r45, [%rd66+28];
	setp.ne.s32 	%p10, %r2, %r45;
	@%p10 bra 	$L__BB0_19;
	ld.global.u32 	%r46, [%rd66+24];
	st.local.v2.u32 	[%rd2], {%r2, %r1};
	st.local.u32 	[%rd2+8], %r46;
	cvta.global.u64 	%rd37, %rd15;
	{ // callseq 7, 0
	.param .b64 param0;
	st.param.b64 	[param0], %rd37;
	.param .b64 param1;
	st.param.b64 	[param1], %rd12;
	.param .b32 retval0;
	call.uni (retval0), 
	vprintf, 
	(
	param0, 
	param1
	);
	ld.param.b32 	%r47, [retval0];
	} // callseq 7
$L__BB0_19:
	add.s32 	%r78, %r78, 8;
	add.s64 	%rd66, %rd66, 64;
	setp.ne.s32 	%p11, %r78, 0;
	@%p11 bra 	$L__BB0_3;
$L__BB0_20:
	setp.eq.s32 	%p12, %r3, 0;
	@%p12 bra 	$L__BB0_41;
	and.b32  	%r9, %r14, 3;
	setp.lt.u32 	%p13, %r3, 4;
	@%p13 bra 	$L__BB0_31;
	mul.wide.u32 	%rd39, %r80, 8;
	add.s64 	%rd40, %rd1, %rd39;
	add.s64 	%rd6, %rd40, 4;
	ld.global.u32 	%r49, [%rd40+4];
	setp.ne.s32 	%p14, %r2, %r49;
	@%p14 bra 	$L__BB0_24;
	ld.global.u32 	%r50, [%rd6+-4];
	st.local.v2.u32 	[%rd2], {%r2, %r1};
	st.local.u32 	[%rd2+8], %r50;
	mov.u64 	%rd41, $str;
	cvta.global.u64 	%rd42, %rd41;
	{ // callseq 8, 0
	.param .b64 param0;
	st.param.b64 	[param0], %rd42;
	.param .b64 param1;
	st.param.b64 	[param1], %rd12;
	.param .b32 retval0;
	call.uni (retval0), 
	vprintf, 
	(
	param0, 
	param1
	);
	ld.param.b32 	%r51, [retval0];
	} // callseq 8
$L__BB0_24:
	ld.global.u32 	%r53, [%rd6+8];
	setp.ne.s32 	%p15, %r2, %r53;
	@%p15 bra 	$L__BB0_26;
	ld.global.u32 	%r54, [%rd6+4];
	st.local.v2.u32 	[%rd2], {%r2, %r1};
	st.local.u32 	[%rd2+8], %r54;
	mov.u64 	%rd44, $str;
	cvta.global.u64 	%rd45, %rd44;
	{ // callseq 9, 0
	.param .b64 param0;
	st.param.b64 	[param0], %rd45;
	.param .b64 param1;
	st.param.b64 	[param1], %rd12;
	.param .b32 retval0;
	call.uni (retval0), 
	vprintf, 
	(
	param0, 
	param1
	);
	ld.param.b32 	%r55, [retval0];
	} // callseq 9
$L__BB0_26:
	ld.global.u32 	%r57, [%rd6+16];
	setp.ne.s32 	%p16, %r2, %r57;
	@%p16 bra 	$L__BB0_28;
	ld.global.u32 	%r58, [%rd6+12];
	st.local.v2.u32 	[%rd2], {%r2, %r1};
	st.local.u32 	[%rd2+8], %r58;
	mov.u64 	%rd47, $str;
	cvta.global.u64 	%rd48, %rd47;
	{ // callseq 10, 0
	.param .b64 param0;
	st.param.b64 	[param0], %rd48;
	.param .b64 param1;
	st.param.b64 	[param1], %rd12;
	.param .b32 retval0;
	call.uni (retval0), 
	vprintf, 
	(
	param0, 
	param1
	);
	ld.param.b32 	%r59, [retval0];
	} // callseq 10
$L__BB0_28:
	ld.global.u32 	%r61, [%rd6+24];
	setp.ne.s32 	%p17, %r2, %r61;
	@%p17 bra 	$L__BB0_30;
	ld.global.u32 	%r62, [%rd6+20];
	st.local.v2.u32 	[%rd2], {%r2, %r1};
	st.local.u32 	[%rd2+8], %r62;
	mov.u64 	%rd50, $str;
	cvta.global.u64 	%rd51, %rd50;
	{ // callseq 11, 0
	.param .b64 param0;
	st.param.b64 	[param0], %rd51;
	.param .b64 param1;
	st.param.b64 	[param1], %rd12;
	.param .b32 retval0;
	call.uni (retval0), 
	vprintf, 
	(
	param0, 
	param1
	);
	ld.param.b32 	%r63, [retval0];
	} // callseq 11
$L__BB0_30:
	add.s32 	%r80, %r80, 4;
$L__BB0_31:
	setp.eq.s32 	%p18, %r9, 0;
	@%p18 bra 	$L__BB0_41;
	setp.eq.s32 	%p19, %r9, 1;
	@%p19 bra 	$L__BB0_38;
	mul.wide.u32 	%rd53, %r80, 8;
	add.s64 	%rd54, %rd1, %rd53;
	add.s64 	%rd7, %rd54, 4;
	ld.global.u32 	%r65, [%rd54+4];
	setp.ne.s32 	%p20, %r2, %r65;
	@%p20 bra 	$L__BB0_35;
	ld.global.u32 	%r66, [%rd7+-4];
	st.local.v2.u32 	[%rd2], {%r2, %r1};
	st.local.u32 	[%rd2+8], %r66;
	mov.u64 	%rd55, $str;
	cvta.global.u64 	%rd56, %rd55;
	{ // callseq 12, 0
	.param .b64 param0;
	st.param.b64 	[param0], %rd56;
	.param .b64 param1;
	st.param.b64 	[param1], %rd12;
	.param .b32 retval0;
	call.uni (retval0), 
	vprintf, 
	(
	param0, 
	param1
	);
	ld.param.b32 	%r67, [retval0];
	} // callseq 12
$L__BB0_35:
	ld.global.u32 	%r69, [%rd7+8];
	setp.ne.s32 	%p21, %r2, %r69;
	@%p21 bra 	$L__BB0_37;
	ld.global.u32 	%r70, [%rd7+4];
	st.local.v2.u32 	[%rd2], {%r2, %r1};
	st.local.u32 	[%rd2+8], %r70;
	mov.u64 	%rd58, $str;
	cvta.global.u64 	%rd59, %rd58;
	{ // callseq 13, 0
	.param .b64 param0;
	st.param.b64 	[param0], %rd59;
	.param .b64 param1;
	st.param.b64 	[param1], %rd12;
	.param .b32 retval0;
	call.uni (retval0), 
	vprintf, 
	(
	param0, 
	param1
	);
	ld.param.b32 	%r71, [retval0];
	} // callseq 13
$L__BB0_37:
	add.s32 	%r80, %r80, 2;
$L__BB0_38:
	and.b32  	%r73, %r14, 1;
	setp.eq.b32 	%p22, %r73, 1;
	not.pred 	%p23, %p22;
	@%p23 bra 	$L__BB0_41;
	mul.wide.u32 	%rd61, %r80, 8;
	add.s64 	%rd62, %rd1, %rd61;
	add.s64 	%rd8, %rd62, 4;
	ld.global.u32 	%r74, [%rd62+4];
	setp.ne.s32 	%p24, %r2, %r74;
	@%p24 bra 	$L__BB0_41;
	ld.global.u32 	%r75, [%rd8+-4];
	st.local.v2.u32 	[%rd2], {%r2, %r1};
	st.local.u32 	[%rd2+8], %r75;
	mov.u64 	%rd63, $str;
	cvta.global.u64 	%rd64, %rd63;
	{ // callseq 14, 0
	.param .b64 param0;
	st.param.b64 	[param0], %rd64;
	.param .b64 param1;
	st.param.b64 	[param1], %rd12;
	.param .b32 retval0;
	call.uni (retval0), 
	vprintf, 
	(
	param0, 
	param1
	);
	ld.param.b32 	%r76, [retval0];
	} // callseq 14
$L__BB0_41:
	ret;

}
	// .globl	_Z17block_simple_joinP5tableiS0_iPiS1_S1_
.visible .entry _Z17block_simple_joinP5tableiS0_iPiS1_S1_(
	.param .u64 .ptr .align 1 _Z17block_simple_joinP5tableiS0_iPiS1_S1__param_0,
	.param .u32 _Z17block_simple_joinP5tableiS0_iPiS1_S1__param_1,
	.param .u64 .ptr .align 1 _Z17block_simple_joinP5tableiS0_iPiS1_S1__param_2,
	.param .u32 _Z17block_simple_joinP5tableiS0_iPiS1_S1__param_3,
	.param .u64 .ptr .align 1 _Z17block_simple_joinP5tableiS0_iPiS1_S1__param_4,
	.param .u64 .ptr .align 1 _Z17block_simple_joinP5tableiS0_iPiS1_S1__param_5,
	.param .u64 .ptr .align 1 _Z17block_simple_joinP5tableiS0_iPiS1_S1__param_6
)
{
	.reg .pred 	%p<5>;
	.reg .b32 	%r<14>;
	.reg .b64 	%rd<17>;

	ld.param.u64 	%rd8, [_Z17block_simple_joinP5tableiS0_iPiS1_S1__param_0];
	ld.param.u64 	%rd5, [_Z17block_simple_joinP5tableiS0_iPiS1_S1__param_2];
	ld.param.u32 	%r4, [_Z17block_simple_joinP5tableiS0_iPiS1_S1__param_3];
	ld.param.u64 	%rd6, [_Z17block_simple_joinP5tableiS0_iPiS1_S1__param_4];
	ld.param.u64 	%rd7, [_Z17block_simple_joinP5tableiS0_iPiS1_S1__param_5];
	ld.param.u64 	%rd9, [_Z17block_simple_joinP5tableiS0_iPiS1_S1__param_6];
	cvta.to.global.u64 	%rd1, %rd9;
	cvta.to.global.u64 	%rd10, %rd8;
	mov.u32 	%r5, %tid.x;
	mul.wide.u32 	%rd11, %r5, 8;
	add.s64 	%rd12, %rd10, %rd11;
	ld.global.u32 	%r1, [%rd12+4];
	setp.lt.s32 	%p1, %r4, 1;
	@%p1 bra 	$L__BB1_6;
	cvta.to.global.u64 	%rd2, %rd7;
	cvta.to.global.u64 	%rd3, %rd5;
	cvta.to.global.u64 	%rd4, %rd6;
	mov.b32 	%r13, 0;
$L__BB1_2:
	mul.wide.u32 	%rd13, %r13, 8;
	add.s64 	%rd14, %rd3, %rd13;
	ld.global.u32 	%r7, [%rd14+4];
	setp.ne.s32 	%p2, %r1, %r7;
	@%p2 bra 	$L__BB1_5;
$L__BB1_3:
	atom.global.exch.b32 	%r8, [%rd1], 1;
	setp.ne.s32 	%p3, %r8, 0;
	@%p3 bra 	$L__BB1_3;
	ld.global.u32 	%r9, [%rd2];
	mul.wide.s32 	%rd15, %r9, 4;
	add.s64 	%rd16, %rd4, %rd15;
	st.global.u32 	[%rd16], %r1;
	ld.global.u32 	%r10, [%rd2];
	add.s32 	%r11, %r10, 1;
	st.global.u32 	[%rd2], %r11;
	atom.global.exch.b32 	%r12, [%rd1], 0;
$L__BB1_5:
	add.s32 	%r13, %r13, 1;
	setp.ne.s32 	%p4, %r13, %r4;
	@%p4 bra 	$L__BB1_2;
$L__BB1_6:
	ret;

}


// ===== COMPILED SASS (sm_100) =====

	.target	sm_100

	.elftype	@"ET_EXEC"


//--------------------- .note.nv.tkinfo           --------------------------
	.section	.note.nv.tkinfo,"",@"SHT_NOTE"
	.sectionflags	@"SHF_NOTE_NV_TKINFO"
	.tkinfo
        /*0018*/ 	.word	0x00000002
        /*0030*/ 	.string	""
        /*0030*/ 	.string	"ptxas"
        /*0030*/ 	.string	"Cuda compilation tools, release 13.0, V13.0.88"
        /*0030*/ 	.string	"Build cuda_13.0.r13.0/compiler.36424714_0"
        /*0030*/ 	.string	"-arch sm_100 -m 64 "



//--------------------- .note.nv.cuinfo           --------------------------
	.section	.note.nv.cuinfo,"",@"SHT_NOTE"
	.sectionflags	@"SHF_NOTE_NV_CUINFO"
        /*0018*/ 	.short	0x0002
        /*001a*/ 	.short	0x0064
        /*001c*/ 	.short	0x0082
	.zero		2


//--------------------- .nv.info                  --------------------------
	.section	.nv.info,"",@"SHT_CUDA_INFO"
	.align	4


	//----- nvinfo : EIATTR_REGCOUNT
	.align		4
        /*0000*/ 	.byte	0x04, 0x2f
        /*0002*/ 	.short	(.L_2 - .L_1)
	.align		4
.L_1:
        /*0004*/ 	.word	index@(_Z11simple_joinP5tableiS0_i)
        /*0008*/ 	.word	0x0000001d


	//----- nvinfo : EIATTR_FRAME_SIZE
	.align		4
.L_2:
        /*000c*/ 	.byte	0x04, 0x11
        /*000e*/ 	.short	(.L_4 - .L_3)
	.align		4
.L_3:
        /*0010*/ 	.word	index@(_Z11simple_joinP5tableiS0_i)
        /*0014*/ 	.word	0x00000010


	//----- nvinfo : EIATTR_REGCOUNT
	.align		4
.L_4:
        /*0018*/ 	.byte	0x04, 0x2f
        /*001a*/ 	.short	(.L_6 - .L_5)
	.align		4
.L_5:
        /*001c*/ 	.word	index@(_Z17block_simple_joinP5tableiS0_iPiS1_S1_)
        /*0020*/ 	.word	0x00000010


	//----- nvinfo : EIATTR_FRAME_SIZE
	.align		4
.L_6:
        /*0024*/ 	.byte	0x04, 0x11
        /*0026*/ 	.short	(.L_8 - .L_7)
	.align		4
.L_7:
        /*0028*/ 	.word	index@(_Z17block_simple_joinP5tableiS0_iPiS1_S1_)
        /*002c*/ 	.word	0x00000000


	//----- nvinfo : EIATTR_MIN_STACK_SIZE
	.align		4
.L_8:
        /*0030*/ 	.byte	0x04, 0x12
        /*0032*/ 	.short	(.L_10 - .L_9)
	.align		4
.L_9:
        /*0034*/ 	.word	index@(_Z17block_simple_joinP5tableiS0_iPiS1_S1_)
        /*0038*/ 	.word	0x00000000


	//----- nvinfo : EIATTR_MIN_STACK_SIZE
	.align		4
.L_10:
        /*003c*/ 	.byte	0x04, 0x12
        /*003e*/ 	.short	(.L_12 - .L_11)
	.align		4
.L_11:
        /*0040*/ 	.word	index@(_Z11simple_joinP5tableiS0_i)
        /*0044*/ 	.word	0x00000010
.L_12:


//--------------------- .nv.compat                --------------------------
	.section	.nv.compat,"",@"SHT_CUDA_COMPAT_INFO"
	.align	4
        /*0000*/ 	.byte	0x02, 0x09, 0x00, 0x00, 0x02, 0x02, 0x01, 0x00, 0x02, 0x05, 0x05, 0x00, 0x03, 0x07, 0x01, 0x01
        /*0010*/ 	.byte	0x02, 0x03, 0x00, 0x00, 0x02, 0x06, 0x01, 0x00, 0x04, 0x0b, 0x08, 0x00, 0x09, 0x00, 0x00, 0x00
        /*0020*/ 	.byte	0x00, 0x00, 0x00, 0x00


//--------------------- .nv.info._Z17block_simple_joinP5tableiS0_iPiS1_S1_ --------------------------
	.section	.nv.info._Z17block_simple_joinP5tableiS0_iPiS1_S1_,"",@"SHT_CUDA_INFO"
	.sectionflags	@""
	.align	4


	//----- nvinfo : EIATTR_CUDA_API_VERSION
	.align		4
        /*0000*/ 	.byte	0x04, 0x37
        /*0002*/ 	.short	(.L_14 - .L_13)
.L_13:
        /*0004*/ 	.word	0x00000082


	//----- nvinfo : EIATTR_KPARAM_INFO
	.align		4
.L_14:
        /*0008*/ 	.byte	0x04, 0x17
        /*000a*/ 	.short	(.L_16 - .L_15)
.L_15:
        /*000c*/ 	.word	0x00000000
        /*0010*/ 	.short	0x0006
        /*0012*/ 	.short	0x0030
        /*0014*/ 	.byte	0x00, 0xf5, 0x21, 0x00


	//----- nvinfo : EIATTR_KPARAM_INFO
	.align		4
.L_16:
        /*0018*/ 	.byte	0x04, 0x17
        /*001a*/ 	.short	(.L_18 - .L_17)
.L_17:
        /*001c*/ 	.word	0x00000000
        /*0020*/ 	.short	0x0005
        /*0022*/ 	.short	0x0028
        /*0024*/ 	.byte	0x00, 0xf5, 0x21, 0x00


	//----- nvinfo : EIATTR_KPARAM_INFO
	.align		4
.L_18:
        /*0028*/ 	.byte	0x04, 0x17
        /*002a*/ 	.short	(.L_20 - .L_19)
.L_19:
        /*002c*/ 	.word	0x00000000
        /*0030*/ 	.short	0x0004
        /*0032*/ 	.short	0x0020
        /*0034*/ 	.byte	0x00, 0xf5, 0x21, 0x00


	//----- nvinfo : EIATTR_KPARAM_INFO
	.align		4
.L_20:
        /*0038*/ 	.byte	0x04, 0x17
        /*003a*/ 	.short	(.L_22 - .L_21)
.L_21:
        /*003c*/ 	.word	0x00000000
        /*0040*/ 	.short	0x0003
        /*0042*/ 	.short	0x0018
        /*0044*/ 	.byte	0x00, 0xf0, 0x11, 0x00


	//----- nvinfo : EIATTR_KPARAM_INFO
	.align		4
.L_22:
        /*0048*/ 	.byte	0x04, 0x17
        /*004a*/ 	.short	(.L_24 - .L_23)
.L_23:
        /*004c*/ 	.word	0x00000000
        /*0050*/ 	.short	0x0002
        /*0052*/ 	.short	0x0010
        /*0054*/ 	.byte	0x00, 0xf5, 0x21, 0x00


	//----- nvinfo : EIATTR_KPARAM_INFO
	.align		4
.L_24:
        /*0058*/ 	.byte	0x04, 0x17
        /*005a*/ 	.short	(.L_26 - .L_25)
.L_25:
        /*005c*/ 	.word	0x00000000
        /*0060*/ 	.short	0x0001
        /*0062*/ 	.short	0x0008
        /*0064*/ 	.byte	0x00, 0xf0, 0x11, 0x00


	//----- nvinfo : EIATTR_KPARAM_INFO
	.align		4
.L_26:
        /*0068*/ 	.byte	0x04, 0x17
        /*006a*/ 	.short	(.L_28 - .L_27)
.L_27:
        /*006c*/ 	.word	0x00000000
        /*0070*/ 	.short	0x0000
        /*0072*/ 	.short	0x0000
        /*0074*/ 	.byte	0x00, 0xf5, 0x21, 0x00


	//----- nvinfo : EIATTR_SPARSE_MMA_MASK
	.align		4
.L_28:
        /*0078*/ 	.byte	0x03, 0x50
        /*007a*/ 	.short	0x0000


	//----- nvinfo : EIATTR_MAXREG_COUNT
	.align		4
        /*007c*/ 	.byte	0x03, 0x1b
        /*007e*/ 	.short	0x00ff


	//----- nvinfo : EIATTR_MERCURY_ISA_VERSION
	.align		4
        /*0080*/ 	.byte	0x03, 0x5f
        /*0082*/ 	.short	0x0101


	//----- nvinfo : EIATTR_VRC_CTA_INIT_COUNT
	.align		4
        /*0084*/ 	.byte	0x02, 0x4a
	.zero		1
	.zero		1


	//----- nvinfo : EIATTR_EXIT_INSTR_OFFSETS
	.align		4
        /*0088*/ 	.byte	0x04, 0x1c
        /*008a*/ 	.short	(.L_30 - .L_29)


	//   ....[0]....
.L_29:
        /*008c*/ 	.word	0x00000050


	//   ....[1]....
        /*0090*/ 	.word	0x00000260


	//----- nvinfo : EIATTR_CRS_STACK_SIZE
	.align		4
.L_30:
        /*0094*/ 	.byte	0x04, 0x1e
        /*0096*/ 	.short	(.L_32 - .L_31)
.L_31:
        /*0098*/ 	.word	0x00000000


	//----- nvinfo : EIATTR_CBANK_PARAM_SIZE
	.align		4
.L_32:
        /*009c*/ 	.byte	0x03, 0x19
        /*009e*/ 	.short	0x0038


	//----- nvinfo : EIATTR_PARAM_CBANK
	.align		4
        /*00a0*/ 	.byte	0x04, 0x0a
        /*00a2*/ 	.short	(.L_34 - .L_33)
	.align		4
.L_33:
        /*00a4*/ 	.word	index@(.nv.constant0._Z17block_simple_joinP5tableiS0_iPiS1_S1_)
        /*00a8*/ 	.short	0x0380
        /*00aa*/ 	.short	0x0038


	//----- nvinfo : EIATTR_SW_WAR
	.align		4
.L_34:
        /*00ac*/ 	.byte	0x04, 0x36
        /*00ae*/ 	.short	(.L_36 - .L_35)
.L_35:
        /*00b0*/ 	.word	0x00000008
.L_36:


//--------------------- .nv.info._Z11simple_joinP5tableiS0_i --------------------------
	.section	.nv.info._Z11simple_joinP5tableiS0_i,"",@"SHT_CUDA_INFO"
	.sectionflags	@""
	.align	4


	//----- nvinfo : EIATTR_CUDA_API_VERSION
	.align		4
        /*0000*/ 	.byte	0x04, 0x37
        /*0002*/ 	.short	(.L_38 - .L_37)
.L_37:
        /*0004*/ 	.word	0x00000082


	//----- nvinfo : EIATTR_KPARAM_INFO
	.align		4
.L_38:
        /*0008*/ 	.byte	0x04, 0x17
        /*000a*/ 	.short	(.L_40 - .L_39)
.L_39:
        /*000c*/ 	.word	0x00000000
        /*0010*/ 	.short	0x0003
        /*0012*/ 	.short	0x0018
        /*0014*/ 	.byte	0x00, 0xf0, 0x11, 0x00


	//----- nvinfo : EIATTR_KPARAM_INFO
	.align		4
.L_40:
        /*0018*/ 	.byte	0x04, 0x17
        /*001a*/ 	.short	(.L_42 - .L_41)
.L_41:
        /*001c*/ 	.word	0x00000000
        /*0020*/ 	.short	0x0002
        /*0022*/ 	.short	0x0010
        /*0024*/ 	.byte	0x00, 0xf5, 0x21, 0x00


	//----- nvinfo : EIATTR_KPARAM_INFO
	.align		4
.L_42:
        /*0028*/ 	.byte	0x04, 0x17
        /*002a*/ 	.short	(.L_44 - .L_43)
.L_43:
        /*002c*/ 	.word	0x00000000
        /*0030*/ 	.short	0x0001
        /*0032*/ 	.short	0x0008
        /*0034*/ 	.byte	0x00, 0xf0, 0x11, 0x00


	//----- nvinfo : EIATTR_KPARAM_INFO
	.align		4
.L_44:
        /*0038*/ 	.byte	0x04, 0x17
        /*003a*/ 	.short	(.L_46 - .L_45)
.L_45:
        /*003c*/ 	.word	0x00000000
        /*0040*/ 	.short	0x0000
        /*0042*/ 	.short	0x0000
        /*0044*/ 	.byte	0x00, 0xf5, 0x21, 0x00


	//----- nvinfo : EIATTR_SPARSE_MMA_MASK
	.align		4
.L_46:
        /*0048*/ 	.byte	0x03, 0x50
        /*004a*/ 	.short	0x0000


	//----- nvinfo : EIATTR_MAXREG_COUNT
	.align		4
        /*004c*/ 	.byte	0x03, 0x1b
        /*004e*/ 	.short	0x00ff


	//----- nvinfo : EIATTR_EXTERNS
	.align		4
        /*0050*/ 	.byte	0x04, 0x0f
        /*0052*/ 	.short	(.L_48 - .L_47)


	//   ....[0]....
	.align		4
.L_47:
        /*0054*/ 	.word	index@(vprintf)


	//----- nvinfo : EIATTR_MERCURY_ISA_VERSION
	.align		4
.L_48:
        /*0058*/ 	.byte	0x03, 0x5f
        /*005a*/ 	.short	0x0101


	//----- nvinfo : EIATTR_VRC_CTA_INIT_COUNT
	.align		4
        /*005c*/ 	.byte	0x02, 0x4a
	.zero		1
	.zero		1


	//----- nvinfo : EIATTR_SYSCALL_OFFSETS
	.align		4
        /*0060*/ 	.byte	0x04, 0x46
        /*0062*/ 	.short	(.L_50 - .L_49)


	//   ....[0]....
.L_49:
        /*0064*/ 	.word	0x000002d0


	//   ....[1]....
        /*0068*/ 	.word	0x000003e0


	//   ....[2]....
        /*006c*/ 	.word	0x000004f0


	//   ....[3]....
        /*0070*/ 	.word	0x00000600


	//   ....[4]....
        /*0074*/ 	.word	0x00000710


	//   ....[5]....
        /*0078*/ 	.word	0x00000820


	//   ....[6]....
        /*007c*/ 	.word	0x00000930


	//   ....[7]....
        /*0080*/ 	.word	0x00000a40


	//   ....[8]....
        /*0084*/ 	.word	0x00000c20


	//   ....[9]....
        /*0088*/ 	.word	0x00000d30


	//   ....[10]....
        /*008c*/ 	.word	0x00000e40


	//   ....[11]....
        /*0090*/ 	.word	0x00000f50


	//   ....[12]....
        /*0094*/ 	.word	0x000010d0


	//   ....[13]....
        /*0098*/ 	.word	0x000011e0


	//   ....[14]....
        /*009c*/ 	.word	0x00001350


	//----- nvinfo : EIATTR_EXIT_INSTR_OFFSETS
	.align		4
.L_50:
        /*00a0*/ 	.byte	0x04, 0x1c
        /*00a2*/ 	.short	(.L_52 - .L_51)


	//   ....[0]....
.L_51:
        /*00a4*/ 	.word	0x00000080


	//   ....[1]....
        /*00a8*/ 	.word	0x00000ac0


	//   ....[2]....
        /*00ac*/ 	.word	0x00000f90


	//   ....[3]....
        /*00b0*/ 	.word	0x00001240


	//   ....[4]....
        /*00b4*/ 	.word	0x00001290


	//   ....[5]....
        /*00b8*/ 	.word	0x00001360


	//----- nvinfo : EIATTR_CRS_STACK_SIZE
	.align		4
.L_52:
        /*00bc*/ 	.byte	0x04, 0x1e
        /*00be*/ 	.short	(.L_54 - .L_53)
.L_53:
        /*00c0*/ 	.word	0x00000000


	//----- nvinfo : EIATTR_CBANK_PARAM_SIZE
	.align		4
.L_54:
        /*00c4*/ 	.byte	0x03, 0x19
        /*00c6*/ 	.short	0x001c


	//----- nvinfo : EIATTR_PARAM_CBANK
	.align		4
        /*00c8*/ 	.byte	0x04, 0x0a
        /*00ca*/ 	.short	(.L_56 - .L_55)
	.align		4
.L_55:
        /*00cc*/ 	.word	index@(.nv.constant0._Z11simple_joinP5tableiS0_i)
        /*00d0*/ 	.short	0x0380
        /*00d2*/ 	.short	0x001c


	//----- nvinfo : EIATTR_SW_WAR
	.align		4
.L_56:
        /*00d4*/ 	.byte	0x04, 0x36
        /*00d6*/ 	.short	(.L_58 - .L_57)
.L_57:
        /*00d8*/ 	.word	0x00000008
.L_58:


//--------------------- .nv.callgraph             --------------------------
	.section	.nv.callgraph,"",@"SHT_CUDA_CALLGRAPH"
	.align	4
	.sectionentsize	8
	.align		4
        /*0000*/ 	.word	0x00000000
	.align		4
        /*0004*/ 	.word	0xffffffff
	.align		4
        /*0008*/ 	.word	index@(_Z11simple_joinP5tableiS0_i)
	.align		4
        /*000c*/ 	.word	index@(vprintf)
	.align		4
        /*0010*/ 	.word	0x00000000
	.align		4
        /*0014*/ 	.word	0xfffffffe
	.align		4
        /*0018*/ 	.word	0x00000000
	.align		4
        /*001c*/ 	.word	0xfffffffd
	.align		4
        /*0020*/ 	.word	0x00000000
	.align		4
        /*0024*/ 	.word	0xfffffffc


//--------------------- .nv.constant4             --------------------------
	.section	.nv.constant4,"a",@progbits
	.align	8
	.align		8
.nv.constant4:
        /*0000*/ 	.dword	$str
	.align		8
        /*0008*/ 	.dword	vprintf


//--------------------- .text._Z17block_simple_joinP5tableiS0_iPiS1_S1_ --------------------------
	.section	.text._Z17block_simple_joinP5tableiS0_iPiS1_S1_,"ax",@progbits
	.align	128
        .global         _Z17block_simple_joinP5tableiS0_iPiS1_S1_
        .type           _Z17block_simple_joinP5tableiS0_iPiS1_S1_,@function
        .size           _Z17block_simple_joinP5tableiS0_iPiS1_S1_,(.L_x_40 - _Z17block_simple_joinP5tableiS0_iPiS1_S1_)
        .other          _Z17block_simple_joinP5tableiS0_iPiS1_S1_,@"STO_CUDA_ENTRY STV_DEFAULT"
_Z17block_simple_joinP5tableiS0_iPiS1_S1_:
.text._Z17block_simple_joinP5tableiS0_iPiS1_S1_:
[----:B------:R-:W-:Y:S08]  /*0000*/  LDC R1, c[0x0][0x37c] ;  /* 0x0000df00ff017b82 */ /* 0x000ff00000000800 */
[----:B------:R-:W0:Y:S01]  /*0010*/  LDC R0, c[0x0][0x398] ;  /* 0x0000e600ff007b82 */ /* 0x000e220000000800 */
[----:B------:R-:W1:Y:S07]  /*0020*/  S2R R5, SR_TID.X ;  /* 0x0000000000057919 */ /* 0x000e6e0000002100 */
[----:B------:R-:W2:Y:S01]  /*0030*/  LDC.64 R2, c[0x0][0x380] ;  /* 0x0000e000ff027b82 */ /* 0x000ea20000000a00 */
[----:B0-----:R-:W-:-:S13]  /*0040*/  ISETP.GE.AND P0, PT, R0, 0x1, PT ;  /* 0x000000010000780c */ /* 0x001fda0003f06270 */
[----:B-12---:R-:W-:Y:S05]  /*0050*/  @!P0 EXIT ;  /* 0x000000000000894d */ /* 0x006fea0003800000 */
[----:B------:R-:W0:Y:S01]  /*0060*/  LDCU.64 UR4, c[0x0][0x358] ;  /* 0x00006b00ff0477ac */ /* 0x000e220008000a00 */
[----:B------:R-:W-:-:S05]  /*0070*/  IMAD.WIDE.U32 R2, R5, 0x8, R2 ;  /* 0x0000000805027825 */ /* 0x000fca00078e0002 */
[----:B0-----:R0:W5:Y:S01]  /*0080*/  LDG.E R9, desc[UR4][R2.64+0x4] ;  /* 0x0000040402097981 */ /* 0x001162000c1e1900 */
[----:B------:R-:W-:-:S07]  /*0090*/  IMAD.MOV.U32 R11, RZ, RZ, RZ ;  /* 0x000000ffff0b7224 */ /* 0x000fce00078e00ff */
.L_x_4:
[----:B0-----:R-:W0:Y:S01]  /*00a0*/  LDC.64 R2, c[0x0][0x390] ;  /* 0x0000e400ff027b82 */ /* 0x001e220000000a00 */
[----:B------:R-:W1:Y:S01]  /*00b0*/  LDCU UR6, c[0x0][0x398] ;  /* 0x00007300ff0677ac */ /* 0x000e620008000800 */
[----:B0-----:R-:W-:-:S06]  /*00c0*/  IMAD.WIDE.U32 R2, R11, 0x8, R2 ;  /* 0x000000080b027825 */ /* 0x001fcc00078e0002 */
[----:B------:R-:W2:Y:S01]  /*00d0*/  LDG.E R2, desc[UR4][R2.64+0x4] ;  /* 0x0000040402027981 */ /* 0x000ea2000c1e1900 */
[----:B------:R-:W-:Y:S01]  /*00e0*/  VIADD R11, R11, 0x1 ;  /* 0x000000010b0b7836 */ /* 0x000fe20000000000 */
[----:B------:R-:W-:Y:S04]  /*00f0*/  BSSY B0, `(.L_x_0) ;  /* 0x0000015000007945 */ /* 0x000fe80003800000 */
[----:B-1----:R-:W-:Y:S02]  /*0100*/  ISETP.NE.AND P0, PT, R11, UR6, PT ;  /* 0x000000060b007c0c */ /* 0x002fe4000bf05270 */
[----:B--2--5:R-:W-:-:S13]  /*0110*/  ISETP.NE.AND P1, PT, R9, R2, PT ;  /* 0x000000020900720c */ /* 0x024fda0003f25270 */
[----:B------:R-:W-:Y:S05]  /*0120*/  @P1 BRA `(.L_x_1) ;  /* 0x0000000000441947 */ /* 0x000fea0003800000 */
[----:B------:R-:W0:Y:S01]  /*0130*/  LDC.64 R2, c[0x0][0x3b0] ;  /* 0x0000ec00ff027b82 */ /* 0x000e220000000a00 */
[----:B------:R-:W-:Y:S01]  /*0140*/  HFMA2 R5, -RZ, RZ, 0, 5.9604644775390625e-08 ;  /* 0x00000001ff057431 */ /* 0x000fe200000001ff */
[----:B------:R-:W-:Y:S06]  /*0150*/  BSSY B1, `(.L_x_2) ;  /* 0x0000005000017945 */ /* 0x000fec0003800000 */
.L_x_3:
[----:B------:R-:W-:Y:S05]  /*0160*/  YIELD ;  /* 0x0000000000007946 */ /* 0x000fea0003800000 */
[----:B0-----:R-:W2:Y:S02]  /*0170*/  ATOMG.E.EXCH.STRONG.GPU PT, R0, desc[UR4][R2.64], R5 ;  /* 0x80000005020079a8 */ /* 0x001ea4000c1ef104 */
[----:B--2---:R-:W-:-:S13]  /*0180*/  ISETP.NE.AND P1, PT, R0, RZ, PT ;  /* 0x000000ff0000720c */ /* 0x004fda0003f25270 */
[----:B------:R-:W-:Y:S05]  /*0190*/  @P1 BRA `(.L_x_3) ;  /* 0xfffffffc00f01947 */ /* 0x000fea000383ffff */
[----:B------:R-:W-:Y:S05]  /*01a0*/  BSYNC B1 ;  /* 0x0000000000017941 */ /* 0x000fea0003800000 */
.L_x_2:
[----:B------:R-:W0:Y:S08]  /*01b0*/  LDC.64 R4, c[0x0][0x3a8] ;  /* 0x0000ea00ff047b82 */ /* 0x000e300000000a00 */
[----:B------:R-:W1:Y:S01]  /*01c0*/  LDC.64 R6, c[0x0][0x3a0] ;  /* 0x0000e800ff067b82 */ /* 0x000e620000000a00 */
[----:B0-----:R-:W1:Y:S02]  /*01d0*/  LDG.E R13, desc[UR4][R4.64] ;  /* 0x00000004040d7981 */ /* 0x001e64000c1e1900 */
[----:B-1----:R-:W-:-:S05]  /*01e0*/  IMAD.WIDE R6, R13, 0x4, R6 ;  /* 0x000000040d067825 */ /* 0x002fca00078e0206 */
[----:B------:R0:W-:Y:S04]  /*01f0*/  STG.E desc[UR4][R6.64], R9 ;  /* 0x0000000906007986 */ /* 0x0001e8000c101904 */
[----:B------:R-:W2:Y:S02]  /*0200*/  LDG.E R0, desc[UR4][R4.64] ;  /* 0x0000000404007981 */ /* 0x000ea4000c1e1900 */
[----:B--2---:R-:W-:-:S05]  /*0210*/  IADD3 R13, PT, PT, R0, 0x1, RZ ;  /* 0x00000001000d7810 */ /* 0x004fca0007ffe0ff */
[----:B------:R0:W-:Y:S04]  /*0220*/  STG.E desc[UR4][R4.64], R13 ;  /* 0x0000000d04007986 */ /* 0x0001e8000c101904 */
[----:B------:R0:W5:Y:S02]  /*0230*/  ATOMG.E.EXCH.STRONG.GPU PT, RZ, desc[UR4][R2.64], RZ ;  /* 0x800000ff02ff79a8 */ /* 0x000164000c1ef104 */
.L_x_1:
[----:B------:R-:W-:Y:S05]  /*0240*/  BSYNC B0 ;  /* 0x0000000000007941 */ /* 0x000fea0003800000 */
.L_x_0:
[----:B------:R-:W-:Y:S05]  /*0250*/  @P0 BRA `(.L_x_4) ;  /* 0xfffffffc00900947 */ /* 0x000fea000383ffff */
[----:B------:R-:W-:Y:S05]  /*0260*/  EXIT ;  /* 0x000000000000794d */ /* 0x000fea0003800000 */
.L_x_5:
[----:B------:R-:W-:-:S00]  /*0270*/  BRA `(.L_x_5) ;  /* 0xfffffffc00fc7947 */ /* 0x000fc0000383ffff */
[----:B------:R-:W-:-:S00]  /*0280*/  NOP ;  /* 0x0000000000007918 */ /* 0x000fc00000000000 */
[----:B------:R-:W-:-:S00]  /*0290*/  NOP ;  /* 0x0000000000007918 */ /* 0x000fc00000000000 */
[----:B------:R-:W-:-:S00]  /*02a0*/  NOP ;  /* 0x0000000000007918 */ /* 0x000fc00000000000 */
[----:B------:R-:W-:-:S00]  /*02b0*/  NOP ;  /* 0x0000000000007918 */ /* 0x000fc00000000000 */
[----:B------:R-:W-:-:S00]  /*02c0*/  NOP ;  /* 0x0000000000007918 */ /* 0x000fc00000000000 */
[----:B------:R-:W-:-:S00]  /*02d0*/  NOP ;  /* 0x0000000000007918 */ /* 0x000fc00000000000 */
[----:B------:R-:W-:-:S00]  /*02e0*/  NOP ;  /* 0x0000000000007918 */ /* 0x000fc00000000000 */
[----:B------:R-:W-:-:S00]  /*02f0*/  NOP ;  /* 0x0000000000007918 */ /* 0x000fc00000000000 */
.L_x_40:


//--------------------- .text._Z11simple_joinP5tableiS0_i --------------------------
	.section	.text._Z11simple_joinP5tableiS0_i,"ax",@progbits
	.align	128
        .global         _Z11simple_joinP5tableiS0_i
        .type           _Z11simple_joinP5tableiS0_i,@function
        .size           _Z11simple_joinP5tableiS0_i,(.L_x_41 - _Z11simple_joinP5tableiS0_i)
        .other          _Z11simple_joinP5tableiS0_i,@"STO_CUDA_ENTRY STV_DEFAULT"
_Z11simple_joinP5tableiS0_i:
.text._Z11simple_joinP5tableiS0_i:
[----:B------:R-:W0:Y:S08]  /*0000*/  LDC R1, c[0x0][0x37c] ;  /* 0x0000df00ff017b82 */ /* 0x000e300000000800 */
[----:B------:R-:W1:Y:S01]  /*0010*/  LDC R0, c[0x0][0x398] ;  /* 0x0000e600ff007b82 */ /* 0x000e620000000800 */
[----:B------:R-:W2:Y:S01]  /*0020*/  LDCU UR4, c[0x0][0x2f8] ;  /* 0x00005f00ff0477ac */ /* 0x000ea20008000800 */
[----:B------:R-:W3:Y:S01]  /*0030*/  S2R R3, SR_TID.X ;  /* 0x0000000000037919 */ /* 0x000ee20000002100 */
[----:B0-----:R-:W-:-:S05]  /*0040*/  VIADD R1, R1, 0xfffffff0 ;  /* 0xfffffff001017836 */ /* 0x001fca0000000000 */
[----:B------:R-:W0:Y:S01]  /*0050*/  LDC.64 R4, c[0x0][0x380] ;  /* 0x0000e000ff047b82 */ /* 0x000e220000000a00 */
[----:B--2---:R-:W-:Y:S02]  /*0060*/  IADD3 R22, P0, PT, R1, UR4, RZ ;  /* 0x0000000401167c10 */ /* 0x004fe4000ff1e0ff */
[----:B-1----:R-:W-:-:S13]  /*0070*/  ISETP.GE.AND P1, PT, R0, 0x1, PT ;  /* 0x000000010000780c */ /* 0x002fda0003f26270 */
[----:B---3--:R-:W-:Y:S05]  /*0080*/  @!P1 EXIT ;  /* 0x000000000000994d */ /* 0x008fea0003800000 */
[----:B------:R-:W1:Y:S01]  /*0090*/  LDCU.64 UR36, c[0x0][0x358] ;  /* 0x00006b00ff2477ac */ /* 0x000e620008000a00 */
[----:B0-----:R-:W-:-:S05]  /*00a0*/  IMAD.WIDE.U32 R4, R3, 0x8, R4 ;  /* 0x0000000803047825 */ /* 0x001fca00078e0004 */
[----:B-1----:R0:W5:Y:S04]  /*00b0*/  LDG.E R19, desc[UR36][R4.64] ;  /* 0x0000002404137981 */ /* 0x002168000c1e1900 */
[----:B------:R0:W5:Y:S01]  /*00c0*/  LDG.E R18, desc[UR36][R4.64+0x4] ;  /* 0x0000042404127981 */ /* 0x000162000c1e1900 */
[----:B------:R-:W1:Y:S01]  /*00d0*/  LDCU UR4, c[0x0][0x2fc] ;  /* 0x00005f80ff0477ac */ /* 0x000e620008000800 */
[C---:B------:R-:W-:Y:S01]  /*00e0*/  ISETP.GE.U32.AND P1, PT, R0.reuse, 0x8, PT ;  /* 0x000000080000780c */ /* 0x040fe20003f26070 */
[----:B------:R-:W-:Y:S01]  /*00f0*/  IMAD.MOV.U32 R23, RZ, RZ, RZ ;  /* 0x000000ffff177224 */ /* 0x000fe200078e00ff */
[----:B------:R-:W-:Y:S01]  /*0100*/  LOP3.LUT R25, R0, 0x7, RZ, 0xc0, !PT ;  /* 0x0000000700197812 */ /* 0x000fe200078ec0ff */
[----:B-1----:R-:W-:-:S10]  /*0110*/  IMAD.X R2, RZ, RZ, UR4, P0 ;  /* 0x00000004ff027e24 */ /* 0x002fd400080e06ff */
[----:B0-----:R-:W-:Y:S05]  /*0120*/  @!P1 BRA `(.L_x_6) ;  /* 0x0000000800609947 */ /* 0x001fea0003800000 */
[----:B------:R-:W0:Y:S01]  /*0130*/  LDCU.64 UR4, c[0x0][0x390] ;  /* 0x00007200ff0477ac */ /* 0x000e220008000a00 */
[----:B------:R-:W-:Y:S01]  /*0140*/  LOP3.LUT R23, R0, 0x7ffffff8, RZ, 0xc0, !PT ;  /* 0x7ffffff800177812 */ /* 0x000fe200078ec0ff */
[----:B------:R-:W-:Y:S04]  /*0150*/  BSSY.RECONVERGENT B7, `(.L_x_6) ;  /* 0x0000095000077945 */ /* 0x000fe80003800200 */
[----:B------:R-:W-:Y:S01]  /*0160*/  IMAD.MOV R24, RZ, RZ, -R23 ;  /* 0x000000ffff187224 */ /* 0x000fe200078e0a17 */
[----:B0-----:R-:W-:-:S04]  /*0170*/  UIADD3 UR4, UP0, UPT, UR4, 0x20, URZ ;  /* 0x0000002004047890 */ /* 0x001fc8000ff1e0ff */
[----:B------:R-:W-:Y:S02]  /*0180*/  UIADD3.X UR5, UPT, UPT, URZ, UR5, URZ, UP0, !UPT ;  /* 0x00000005ff057290 */ /* 0x000fe400087fe4ff */
[----:B------:R-:W-:-:S04]  /*0190*/  IMAD.U32 R16, RZ, RZ, UR4 ;  /* 0x00000004ff107e24 */ /* 0x000fc8000f8e00ff */
[----:B------:R-:W-:-:S07]  /*01a0*/  IMAD.U32 R17, RZ, RZ, UR5 ;  /* 0x00000005ff117e24 */ /* 0x000fce000f8e00ff */
.L_x_23:
[----:B------:R-:W2:Y:S01]  /*01b0*/  LDG.E R3, desc[UR36][R16.64+-0x1c] ;  /* 0xffffe42410037981 */ /* 0x000ea2000c1e1900 */
[----:B------:R-:W-:Y:S01]  /*01c0*/  VIADD R24, R24, 0x8 ;  /* 0x0000000818187836 */ /* 0x000fe20000000000 */
[----:B------:R-:W-:Y:S04]  /*01d0*/  BSSY.RECONVERGENT B6, `(.L_x_7) ;  /* 0x0000011000067945 */ /* 0x000fe80003800200 */
[----:B------:R-:W-:-:S04]  /*01e0*/  ISETP.NE.AND P1, PT, R24, RZ, PT ;  /* 0x000000ff1800720c */ /* 0x000fc80003f25270 */
[----:B------:R-:W-:Y:S02]  /*01f0*/  P2R R26, PR, RZ, 0x2 ;  /* 0x00000002ff1a7803 */ /* 0x000fe40000000000 */
[----:B--2--5:R-:W-:-:S13]  /*0200*/  ISETP.NE.AND P0, PT, R18, R3, PT ;  /* 0x000000031200720c */ /* 0x024fda0003f05270 */
[----:B------:R-:W-:Y:S05]  /*0210*/  @P0 BRA `(.L_x_8) ;  /* 0x0000000000300947 */ /* 0x000fea0003800000 */
[----:B------:R-:W2:Y:S01]  /*0220*/  LDG.E R0, desc[UR36][R16.64+-0x20] ;  /* 0xffffe02410007981 */ /* 0x000ea2000c1e1900 */
[----:B------:R-:W-:Y:S01]  /*0230*/  MOV R8, 0x8 ;  /* 0x0000000800087802 */ /* 0x000fe20000000f00 */
[----:B------:R-:W0:Y:S01]  /*0240*/  LDCU.64 UR4, c[0x4][URZ] ;  /* 0x01000000ff0477ac */ /* 0x000e220008000a00 */
[----:B------:R-:W-:Y:S01]  /*0250*/  IMAD.MOV.U32 R6, RZ, RZ, R22 ;  /* 0x000000ffff067224 */ /* 0x000fe200078e0016 */
[----:B------:R1:W-:Y:S01]  /*0260*/  STL.64 [R1], R18 ;  /* 0x0000001201007387 */ /* 0x0003e20000100a00 */
[----:B------:R-:W-:Y:S02]  /*0270*/  IMAD.MOV.U32 R7, RZ, RZ, R2 ;  /* 0x000000ffff077224 */ /* 0x000fe400078e0002 */
[----:B------:R-:W3:Y:S01]  /*0280*/  LDC.64 R8, c[0x4][R8] ;  /* 0x0100000008087b82 */ /* 0x000ee20000000a00 */
[----:B0-----:R-:W-:Y:S01]  /*0290*/  IMAD.U32 R4, RZ, RZ, UR4 ;  /* 0x00000004ff047e24 */ /* 0x001fe2000f8e00ff */
[----:B------:R-:W-:Y:S01]  /*02a0*/  MOV R5, UR5 ;  /* 0x0000000500057c02 */ /* 0x000fe20008000f00 */
[----:B--23--:R1:W-:Y:S06]  /*02b0*/  STL [R1+0x8], R0 ;  /* 0x0000080001007387 */ /* 0x00c3ec0000100800 */
[----:B------:R-:W-:-:S07]  /*02c0*/  LEPC R20, `(.L_x_8) ;  /* 0x000000001014794e */ /* 0x000fce0000000000 */
[----:B-1----:R-:W-:Y:S05]  /*02d0*/  CALL.ABS.NOINC R8 ;  /* 0x0000000008007343 */ /* 0x002fea0003c00000 */
.L_x_8:
[----:B------:R-:W-:Y:S05]  /*02e0*/  BSYNC.RECONVERGENT B6 ;  /* 0x0000000000067941 */ /* 0x000fea0003800200 */
.L_x_7:
[----:B------:R-:W2:Y:S01]  /*02f0*/  LDG.E R3, desc[UR36][R16.64+-0x14] ;  /* 0xffffec2410037981 */ /* 0x000ea2000c1e1900 */
[----:B------:R-:W-:Y:S01]  /*0300*/  BSSY.RECONVERGENT B6, `(.L_x_9) ;  /* 0x000000f000067945 */ /* 0x000fe20003800200 */
[----:B--2---:R-:W-:-:S13]  /*0310*/  ISETP.NE.AND P0, PT, R18, R3, PT ;  /* 0x000000031200720c */ /* 0x004fda0003f05270 */
        /* <DEDUP_REMOVED lines=8> */
[----:B0-----:R-:W-:Y:S02]  /*03a0*/  IMAD.U32 R4, RZ, RZ, UR4 ;  /* 0x00000004ff047e24 */ /* 0x001fe4000f8e00ff */
[----:B------:R-:W-:Y:S01]  /*03b0*/  IMAD.U32 R5, RZ, RZ, UR5 ;  /* 0x00000005ff057e24 */ /* 0x000fe2000f8e00ff */
[----:B--23--:R1:W-:Y:S06]  /*03c0*/  STL [R1+0x8], R0 ;  /* 0x0000080001007387 */ /* 0x00c3ec0000100800 */
[----:B------:R-:W-:-:S07]  /*03d0*/  LEPC R20, `(.L_x_10) ;  /* 0x000000001014794e */ /* 0x000fce0000000000 */
[----:B-1----:R-:W-:Y:S05]  /*03e0*/  CALL.ABS.NOINC R8 ;  /* 0x0000000008007343 */ /* 0x002fea0003c00000 */
.L_x_10:
[----:B------:R-:W-:Y:S05]  /*03f0*/  BSYNC.RECONVERGENT B6 ;  /* 0x0000000000067941 */ /* 0x000fea0003800200 */
.L_x_9:
        /* <DEDUP_REMOVED lines=16> */
.L_x_12:
[----:B------:R-:W-:Y:S05]  /*0500*/  BSYNC.RECONVERGENT B6 ;  /* 0x0000000000067941 */ /* 0x000fea0003800200 */
.L_x_11:
        /* <DEDUP_REMOVED lines=16> */
.L_x_14:
[----:B------:R-:W-:Y:S05]  /*0610*/  BSYNC.RECONVERGENT B6 ;  /* 0x0000000000067941 */ /* 0x000fea0003800200 */
.L_x_13:
        /* <DEDUP_REMOVED lines=16> */
.L_x_16:
[----:B------:R-:W-:Y:S05]  /*0720*/  BSYNC.RECONVERGENT B6 ;  /* 0x0000000000067941 */ /* 0x000fea0003800200 */
.L_x_15:
        /* <DEDUP_REMOVED lines=16> */
.L_x_18:
[----:B------:R-:W-:Y:S05]  /*0830*/  BSYNC.RECONVERGENT B6 ;  /* 0x0000000000067941 */ /* 0x000fea0003800200 */
.L_x_17:
        /* <DEDUP_REMOVED lines=16> */
.L_x_20:
[----:B------:R-:W-:Y:S05]  /*0940*/  BSYNC.RECONVERGENT B6 ;  /* 0x0000000000067941 */ /* 0x000fea0003800200 */
.L_x_19:
        /* <DEDUP_REMOVED lines=16> */
.L_x_22:
[----:B------:R-:W-:Y:S05]  /*0a50*/  BSYNC.RECONVERGENT B6 ;  /* 0x0000000000067941 */ /* 0x000fea0003800200 */
.L_x_21:
[----:B------:R-:W-:Y:S02]  /*0a60*/  ISETP.NE.AND P6, PT, R26, RZ, PT ;  /* 0x000000ff1a00720c */ /* 0x000fe40003fc5270 */
[----:B------:R-:W-:-:S05]  /*0a70*/  IADD3 R16, P0, PT, R16, 0x40, RZ ;  /* 0x0000004010107810 */ /* 0x000fca0007f1e0ff */
[----:B------:R-:W-:-:S06]  /*0a80*/  IMAD.X R17, RZ, RZ, R17, P0 ;  /* 0x000000ffff117224 */ /* 0x000fcc00000e0611 */
[----:B------:R-:W-:Y:S05]  /*0a90*/  @P6 BRA `(.L_x_23) ;  /* 0xfffffff400c46947 */ /* 0x000fea000383ffff */
[----:B------:R-:W-:Y:S05]  /*0aa0*/  BSYNC.RECONVERGENT B7 ;  /* 0x0000000000077941 */ /* 0x000fea0003800200 */
.L_x_6:
[----:B------:R-:W-:-:S13]  /*0ab0*/  ISETP.NE.AND P0, PT, R25, RZ, PT ;  /* 0x000000ff1900720c */ /* 0x000fda0003f05270 */
[----:B------:R-:W-:Y:S05]  /*0ac0*/  @!P0 EXIT ;  /* 0x000000000000894d */ /* 0x000fea0003800000 */
[----:B------:R-:W0:Y:S01]  /*0ad0*/  LDC R24, c[0x0][0x398] ;  /* 0x0000e600ff187b82 */ /* 0x000e220000000800 */
[----:B------:R-:W-:Y:S02]  /*0ae0*/  ISETP.GE.U32.AND P0, PT, R25, 0x4, PT ;  /* 0x000000041900780c */ /* 0x000fe40003f06070 */
[----:B0-----:R-:W-:-:S11]  /*0af0*/  LOP3.LUT R24, R24, 0x3, RZ, 0xc0, !PT ;  /* 0x0000000318187812 */ /* 0x001fd600078ec0ff */
[----:B------:R-:W-:Y:S05]  /*0b00*/  @!P0 BRA `(.L_x_24) ;  /* 0x00000004001c8947 */ /* 0x000fea0003800000 */
[----:B------:R-:W0:Y:S02]  /*0b10*/  LDC.64 R16, c[0x0][0x390] ;  /* 0x0000e400ff107b82 */ /* 0x000e240000000a00 */
[----:B0-----:R-:W-:-:S05]  /*0b20*/  IMAD.WIDE.U32 R16, R23, 0x8, R16 ;  /* 0x0000000817107825 */ /* 0x001fca00078e0010 */
[----:B------:R-:W2:Y:S01]  /*0b30*/  LDG.E R3, desc[UR36][R16.64+0x4] ;  /* 0x0000042410037981 */ /* 0x000ea2000c1e1900 */
[----:B------:R-:W-:Y:S01]  /*0b40*/  BSSY.RECONVERGENT B6, `(.L_x_25) ;  /* 0x000000f000067945 */ /* 0x000fe20003800200 */
[----:B--2--5:R-:W-:-:S13]  /*0b50*/  ISETP.NE.AND P0, PT, R18, R3, PT ;  /* 0x000000031200720c */ /* 0x024fda0003f05270 */
[----:B------:R-:W-:Y:S05]  /*0b60*/  @P0 BRA `(.L_x_26) ;  /* 0x0000000000300947 */ /* 0x000fea0003800000 */
[----:B------:R-:W2:Y:S01]  /*0b70*/  LDG.E R0, desc[UR36][R16.64] ;  /* 0x0000002410007981 */ /* 0x000ea2000c1e1900 */
[----:B------:R-:W-:Y:S01]  /*0b80*/  MOV R3, 0x8 ;  /* 0x0000000800037802 */ /* 0x000fe20000000f00 */
[----:B------:R-:W0:Y:S01]  /*0b90*/  LDCU.64 UR4, c[0x4][URZ] ;  /* 0x01000000ff0477ac */ /* 0x000e220008000a00 */
[----:B------:R-:W-:Y:S01]  /*0ba0*/  IMAD.MOV.U32 R6, RZ, RZ, R22 ;  /* 0x000000ffff067224 */ /* 0x000fe200078e0016 */
[----:B------:R1:W-:Y:S01]  /*0bb0*/  STL.64 [R1], R18 ;  /* 0x0000001201007387 */ /* 0x0003e20000100a00 */
[----:B------:R1:W3:Y:S01]  /*0bc0*/  LDC.64 R8, c[0x4][R3] ;  /* 0x0100000003087b82 */ /* 0x0002e20000000a00 */
[----:B------:R-:W-:Y:S01]  /*0bd0*/  IMAD.MOV.U32 R7, RZ, RZ, R2 ;  /* 0x000000ffff077224 */ /* 0x000fe200078e0002 */
[----:B0-----:R-:W-:Y:S01]  /*0be0*/  MOV R4, UR4 ;  /* 0x0000000400047c02 */ /* 0x001fe20008000f00 */
[----:B------:R-:W-:Y:S01]  /*0bf0*/  IMAD.U32 R5, RZ, RZ, UR5 ;  /* 0x00000005ff057e24 */ /* 0x000fe2000f8e00ff */
[----:B--23--:R1:W-:Y:S06]  /*0c00*/  STL [R1+0x8], R0 ;  /* 0x0000080001007387 */ /* 0x00c3ec0000100800 */
[----:B------:R-:W-:-:S07]  /*0c10*/  LEPC R20, `(.L_x_26) ;  /* 0x000000001014794e */ /* 0x000fce0000000000 */
[----:B-1----:R-:W-:Y:S05]  /*0c20*/  CALL.ABS.NOINC R8 ;  /* 0x0000000008007343 */ /* 0x002fea0003c00000 */
.L_x_26:
[----:B------:R-:W-:Y:S05]  /*0c30*/  BSYNC.RECONVERGENT B6 ;  /* 0x0000000000067941 */ /* 0x000fea0003800200 */
.L_x_25:
        /* <DEDUP_REMOVED lines=9> */
[----:B------:R1:W3:Y:S01]  /*0cd0*/  LDC.64 R8, c[0x4][R3] ;  /* 0x0100000003087b82 */ /* 0x0002e20000000a00 */
[----:B------:R-:W-:Y:S02]  /*0ce0*/  IMAD.MOV.U32 R7, RZ, RZ, R2 ;  /* 0x000000ffff077224 */ /* 0x000fe400078e0002 */
[----:B0-----:R-:W-:Y:S02]  /*0cf0*/  IMAD.U32 R4, RZ, RZ, UR4 ;  /* 0x00000004ff047e24 */ /* 0x001fe4000f8e00ff */
[----:B------:R-:W-:Y:S01]  /*0d00*/  IMAD.U32 R5, RZ, RZ, UR5 ;  /* 0x00000005ff057e24 */ /* 0x000fe2000f8e00ff */
[----:B--23--:R1:W-:Y:S06]  /*0d10*/  STL [R1+0x8], R0 ;  /* 0x0000080001007387 */ /* 0x00c3ec0000100800 */
[----:B------:R-:W-:-:S07]  /*0d20*/  LEPC R20, `(.L_x_28) ;  /* 0x000000001014794e */ /* 0x000fce0000000000 */
[----:B-1----:R-:W-:Y:S05]  /*0d30*/  CALL.ABS.NOINC R8 ;  /* 0x0000000008007343 */ /* 0x002fea0003c00000 */
.L_x_28:
[----:B------:R-:W-:Y:S05]  /*0d40*/  BSYNC.RECONVERGENT B6 ;  /* 0x0000000000067941 */ /* 0x000fea0003800200 */
.L_x_27:
        /* <DEDUP_REMOVED lines=16> */
.L_x_30:
[----:B------:R-:W-:Y:S05]  /*0e50*/  BSYNC.RECONVERGENT B6 ;  /* 0x0000000000067941 */ /* 0x000fea0003800200 */
.L_x_29:
        /* <DEDUP_REMOVED lines=16> */
.L_x_32:
[----:B------:R-:W-:Y:S05]  /*0f60*/  BSYNC.RECONVERGENT B6 ;  /* 0x0000000000067941 */ /* 0x000fea0003800200 */
.L_x_31:
[----:B------:R-:W-:-:S07]  /*0f70*/  IADD3 R23, PT, PT, R23, 0x4, RZ ;  /* 0x0000000417177810 */ /* 0x000fce0007ffe0ff */
.L_x_24:
[----:B------:R-:W-:-:S13]  /*0f80*/  ISETP.NE.AND P0, PT, R24, RZ, PT ;  /* 0x000000ff1800720c */ /* 0x000fda0003f05270 */
[----:B------:R-:W-:Y:S05]  /*0f90*/  @!P0 EXIT ;  /* 0x000000000000894d */ /* 0x000fea0003800000 */
[----:B------:R-:W-:-:S13]  /*0fa0*/  ISETP.NE.AND P0, PT, R24, 0x1, PT ;  /* 0x000000011800780c */ /* 0x000fda0003f05270 */
        /* <DEDUP_REMOVED lines=19> */
.L_x_35:
[----:B------:R-:W-:Y:S05]  /*10e0*/  BSYNC.RECONVERGENT B6 ;  /* 0x0000000000067941 */ /* 0x000fea0003800200 */
.L_x_34:
        /* <DEDUP_REMOVED lines=10> */
[----:B------:R-:W-:Y:S01]  /*1190*/  MOV R7, R2 ;  /* 0x0000000200077202 */ /* 0x000fe20000000f00 */
[----:B0-----:R-:W-:Y:S02]  /*11a0*/  IMAD.U32 R4, RZ, RZ, UR4 ;  /* 0x00000004ff047e24 */ /* 0x001fe4000f8e00ff */
[----:B------:R-:W-:Y:S01]  /*11b0*/  IMAD.U32 R5, RZ, RZ, UR5 ;  /* 0x00000005ff057e24 */ /* 0x000fe2000f8e00ff */
[----:B--23--:R1:W-:Y:S06]  /*11c0*/  STL [R1+0x8], R16 ;  /* 0x0000081001007387 */ /* 0x00c3ec0000100800 */
[----:B------:R-:W-:-:S07]  /*11d0*/  LEPC R20, `(.L_x_37) ;  /* 0x000000001014794e */ /* 0x000fce0000000000 */
[----:B-1----:R-:W-:Y:S05]  /*11e0*/  CALL.ABS.NOINC R8 ;  /* 0x0000000008007343 */ /* 0x002fea0003c00000 */
.L_x_37:
[----:B------:R-:W-:Y:S05]  /*11f0*/  BSYNC.RECONVERGENT B6 ;  /* 0x0000000000067941 */ /* 0x000fea0003800200 */
.L_x_36:
[----:B------:R-:W-:-:S07]  /*1200*/  VIADD R23, R23, 0x2 ;  /* 0x0000000217177836 */ /* 0x000fce0000000000 */
.L_x_33:
[----:B------:R-:W0:Y:S02]  /*1210*/  LDC R0, c[0x0][0x398] ;  /* 0x0000e600ff007b82 */ /* 0x000e240000000800 */
[----:B0-----:R-:W-:-:S04]  /*1220*/  LOP3.LUT R0, R0, 0x1, RZ, 0xc0, !PT ;  /* 0x0000000100007812 */ /* 0x001fc800078ec0ff */
[----:B------:R-:W-:-:S13]  /*1230*/  ISETP.NE.U32.AND P0, PT, R0, 0x1, PT ;  /* 0x000000010000780c */ /* 0x000fda0003f05070 */
[----:B------:R-:W-:Y:S05]  /*1240*/  @P0 EXIT ;  /* 0x000000000000094d */ /* 0x000fea0003800000 */
[----:B------:R-:W0:Y:S02]  /*1250*/  LDC.64 R8, c[0x0][0x390] ;  /* 0x0000e400ff087b82 */ /* 0x000e240000000a00 */
[----:B0-----:R-:W-:-:S05]  /*1260*/  IMAD.WIDE.U32 R8, R23, 0x8, R8 ;  /* 0x0000000817087825 */ /* 0x001fca00078e0008 */
[----:B------:R-:W2:Y:S02]  /*1270*/  LDG.E R3, desc[UR36][R8.64+0x4] ;  /* 0x0000042408037981 */ /* 0x000ea4000c1e1900 */
[----:B--2--5:R-:W-:-:S13]  /*1280*/  ISETP.NE.AND P0, PT, R18, R3, PT ;  /* 0x000000031200720c */ /* 0x024fda0003f05270 */
[----:B------:R-:W-:Y:S05]  /*1290*/  @P0 EXIT ;  /* 0x000000000000094d */ /* 0x000fea0003800000 */
        /* <DEDUP_REMOVED lines=12> */
.L_x_38:
[----:B------:R-:W-:Y:S05]  /*1360*/  EXIT ;  /* 0x000000000000794d */ /* 0x000fea0003800000 */
.L_x_39:
        /* <DEDUP_REMOVED lines=9> */
.L_x_41:


//--------------------- .nv.global.init           --------------------------
	.section	.nv.global.init,"aw",@progbits
.nv.global.init:
	.type		$str,@object
	.size		$str,(.L_0 - $str)
$str:
        /*0000*/ 	.byte	0x52, 0x20, 0x61, 0x6e, 0x64, 0x20, 0x53, 0x20, 0x6a, 0x6f, 0x69, 0x6e, 0x20, 0x6f, 0x6e, 0x20
        /*0010*/ 	.byte	0x61, 0x3d, 0x25, 0x64, 0x20, 0x61, 0x6e, 0x64, 0x20, 0x52, 0x49, 0x44, 0x3d, 0x25, 0x64, 0x2c
        /*0020*/ 	.byte	0x20, 0x53, 0x49, 0x44, 0x3d, 0x25, 0x64, 0x0a, 0x00
.L_0:


//--------------------- .nv.shared.reserved.0     --------------------------
	.section	.nv.shared.reserved.0,"aw",@nobits
	.weak		__nv_reservedSMEM_offset_0_alias
	.size		__nv_reservedSMEM_offset_0_alias, 0, 64
	.other		__nv_reservedSMEM_offset_0_alias,@"STO_CUDA_RESERVED_SHARED STV_DEFAULT"
__nv_reservedSMEM_offset_0_alias:
	.zero		0
	.zero		64


//--------------------- .nv.constant0._Z17block_simple_joinP5tableiS0_iPiS1_S1_ --------------------------
	.section	.nv.constant0._Z17block_simple_joinP5tableiS0_iPiS1_S1_,"a",@progbits
	.sectionflags	@""
	.align	4
.nv.constant0._Z17block_simple_joinP5tableiS0_iPiS1_S1_:
	.zero		952


//--------------------- .nv.constant0._Z11simple_joinP5tableiS0_i --------------------------
	.section	.nv.constant0._Z11simple_joinP5tableiS0_i,"a",@progbits
	.sectionflags	@""
	.align	4
.nv.constant0._Z11simple_joinP5tableiS0_i:
	.zero		924


//--------------------- SYMBOLS --------------------------

	.type		.nv.reservedSmem.offset0,@object
	.size		.nv.reservedSmem.offset0,0x4
	.type		vprintf,@function
